//
// Generated by NVIDIA NVVM Compiler
//
// Compiler Build ID: CL-36424714
// Cuda compilation tools, release 13.0, V13.0.88
// Based on NVVM 20.0.0
//

.version 9.0
.target sm_100
.address_size 64

	// .globl	_Z10reduceVec0iPiS_
.extern .shared .align 16 .b8 __smem[];

.visible .entry _Z10reduceVec0iPiS_(
	.param .u32 _Z10reduceVec0iPiS__param_0,
	.param .u64 .ptr .align 1 _Z10reduceVec0iPiS__param_1,
	.param .u64 .ptr .align 1 _Z10reduceVec0iPiS__param_2
)
{
	.reg .pred 	%p<6>;
	.reg .b32 	%r<25>;
	.reg .b64 	%rd<9>;

	ld.param.u32 	%r11, [_Z10reduceVec0iPiS__param_0];
	ld.param.u64 	%rd1, [_Z10reduceVec0iPiS__param_1];
	ld.param.u64 	%rd2, [_Z10reduceVec0iPiS__param_2];
	mov.u32 	%r1, %tid.x;
	mov.u32 	%r2, %ctaid.x;
	mov.u32 	%r3, %ntid.x;
	mad.lo.s32 	%r4, %r2, %r3, %r1;
	setp.ge.u32 	%p1, %r4, %r11;
	mov.b32 	%r23, 0;
	@%p1 bra 	$L__BB0_2;
	cvta.to.global.u64 	%rd3, %rd1;
	mul.wide.u32 	%rd4, %r4, 4;
	add.s64 	%rd5, %rd3, %rd4;
	ld.global.u32 	%r23, [%rd5];
$L__BB0_2:
	shl.b32 	%r12, %r1, 2;
	mov.u32 	%r13, __smem;
	add.s32 	%r7, %r13, %r12;
	st.shared.u32 	[%r7], %r23;
	bar.sync 	0;
	setp.lt.u32 	%p2, %r3, 2;
	@%p2 bra 	$L__BB0_7;
	mov.b32 	%r24, 1;
$L__BB0_4:
	shl.b32 	%r9, %r24, 1;
	add.s32 	%r15, %r9, -1;
	and.b32  	%r16, %r15, %r1;
	setp.ne.s32 	%p3, %r16, 0;
	@%p3 bra 	$L__BB0_6;
	shl.b32 	%r17, %r24, 2;
	add.s32 	%r18, %r7, %r17;
	ld.shared.u32 	%r19, [%r18];
	ld.shared.u32 	%r20, [%r7];
	add.s32 	%r21, %r20, %r19;
	st.shared.u32 	[%r7], %r21;
$L__BB0_6:
	bar.sync 	0;
	setp.lt.u32 	%p4, %r9, %r3;
	mov.u32 	%r24, %r9;
	@%p4 bra 	$L__BB0_4;
$L__BB0_7:
	setp.ne.s32 	%p5, %r1, 0;
	@%p5 bra 	$L__BB0_9;
	ld.shared.u32 	%r22, [__smem];
	cvta.to.global.u64 	%rd6, %rd2;
	mul.wide.u32 	%rd7, %r2, 4;
	add.s64 	%rd8, %rd6, %rd7;
	st.global.u32 	[%rd8], %r22;
$L__BB0_9:
	ret;

}
	// .globl	_Z10reduceVec3iPiS_
.visible .entry _Z10reduceVec3iPiS_(
	.param .u32 _Z10reduceVec3iPiS__param_0,
	.param .u64 .ptr .align 1 _Z10reduceVec3iPiS__param_1,
	.param .u64 .ptr .align 1 _Z10reduceVec3iPiS__param_2
)
{
	.reg .pred 	%p<7>;
	.reg .b32 	%r<32>;
	.reg .b64 	%rd<11>;

	ld.param.u32 	%r16, [_Z10reduceVec3iPiS__param_0];
	ld.param.u64 	%rd3, [_Z10reduceVec3iPiS__param_1];
	ld.param.u64 	%rd2, [_Z10reduceVec3iPiS__param_2];
	cvta.to.global.u64 	%rd1, %rd3;
	mov.u32 	%r1, %tid.x;
	mov.u32 	%r2, %ctaid.x;
	mov.u32 	%r29, %ntid.x;
	mul.lo.s32 	%r18, %r29, %r2;
	shl.b32 	%r19, %r18, 1;
	add.s32 	%r4, %r19, %r1;
	setp.ge.u32 	%p1, %r4, %r16;
	mov.b32 	%r28, 0;
	@%p1 bra 	$L__BB1_2;
	mul.wide.u32 	%rd4, %r4, 4;
	add.s64 	%rd5, %rd1, %rd4;
	ld.global.u32 	%r28, [%rd5];
$L__BB1_2:
	add.s32 	%r7, %r4, %r29;
	setp.ge.u32 	%p2, %r7, %r16;
	@%p2 bra 	$L__BB1_4;
	mul.wide.u32 	%rd6, %r7, 4;
	add.s64 	%rd7, %rd1, %rd6;
	ld.global.u32 	%r20, [%rd7];
	add.s32 	%r28, %r20, %r28;
$L__BB1_4:
	shl.b32 	%r21, %r1, 2;
	mov.u32 	%r22, __smem;
	add.s32 	%r10, %r22, %r21;
	st.shared.u32 	[%r10], %r28;
	bar.sync 	0;
	setp.lt.u32 	%p3, %r29, 2;
	@%p3 bra 	$L__BB1_8;
$L__BB1_5:
	shr.u32 	%r13, %r29, 1;
	setp.ge.u32 	%p4, %r1, %r13;
	@%p4 bra 	$L__BB1_7;
	shl.b32 	%r23, %r13, 2;
	add.s32 	%r24, %r10, %r23;
	ld.shared.u32 	%r25, [%r24];
	add.s32 	%r28, %r25, %r28;
	st.shared.u32 	[%r10], %r28;
$L__BB1_7:
	bar.sync 	0;
	setp.gt.u32 	%p5, %r29, 3;
	mov.u32 	%r29, %r13;
	@%p5 bra 	$L__BB1_5;
$L__BB1_8:
	setp.ne.s32 	%p6, %r1, 0;
	@%p6 bra 	$L__BB1_10;
	ld.shared.u32 	%r26, [__smem];
	cvta.to.global.u64 	%rd8, %rd2;
	mul.wide.u32 	%rd9, %r2, 4;
	add.s64 	%rd10, %rd8, %rd9;
	st.global.u32 	[%rd10], %r26;
$L__BB1_10:
	ret;

}
	// .globl	_Z6addVeciPiiS_
.visible .entry _Z6addVeciPiiS_(
	.param .u32 _Z6addVeciPiiS__param_0,
	.param .u64 .ptr .align 1 _Z6addVeciPiiS__param_1,
	.param .u32 _Z6addVeciPiiS__param_2,
	.param .u64 .ptr .align 1 _Z6addVeciPiiS__param_3
)
{
	.reg .pred 	%p<3>;
	.reg .b32 	%r<23>;
	.reg .b64 	%rd<9>;

	ld.param.u32 	%r11, [_Z6addVeciPiiS__param_0];
	ld.param.u64 	%rd3, [_Z6addVeciPiiS__param_1];
	ld.param.u32 	%r9, [_Z6addVeciPiiS__param_2];
	ld.param.u64 	%rd2, [_Z6addVeciPiiS__param_3];
	cvta.to.global.u64 	%rd4, %rd3;
	mov.u32 	%r1, %tid.x;
	mov.u32 	%r12, %ctaid.x;
	mov.u32 	%r2, %ntid.x;
	mad.lo.s32 	%r3, %r12, %r2, %r1;
	setp.ge.u32 	%p1, %r3, %r11;
	mul.wide.u32 	%rd5, %r3, 4;
	add.s64 	%rd1, %rd4, %rd5;
	mov.b32 	%r21, 0;
	@%p1 bra 	$L__BB2_2;
	ld.global.u32 	%r21, [%rd1];
$L__BB2_2:
	shl.b32 	%r14, %r1, 2;
	mov.u32 	%r15, __smem;
	add.s32 	%r6, %r15, %r14;
	st.shared.u32 	[%r6], %r21;
	bar.sync 	0;
	setp.ge.u32 	%p2, %r3, %r9;
	mov.b32 	%r22, 0;
	@%p2 bra 	$L__BB2_4;
	cvta.to.global.u64 	%rd6, %rd2;
	add.s64 	%rd8, %rd6, %rd5;
	ld.global.u32 	%r22, [%rd8];
$L__BB2_4:
	shl.b32 	%r16, %r2, 2;
	add.s32 	%r17, %r6, %r16;
	st.shared.u32 	[%r17], %r22;
	bar.sync 	0;
	ld.shared.u32 	%r18, [%r6];
	ld.shared.u32 	%r19, [%r17];
	add.s32 	%r20, %r19, %r18;
	st.global.u32 	[%rd1], %r20;
	ret;

}


// ===== COMPILED SASS (sm_100) =====

	.target	sm_100

	.elftype	@"ET_EXEC"


//--------------------- .note.nv.tkinfo           --------------------------
	.section	.note.nv.tkinfo,"",@"SHT_NOTE"
	.sectionflags	@"SHF_NOTE_NV_TKINFO"
	.tkinfo
        /*0018*/ 	.word	0x00000002
        /*0030*/ 	.string	""
        /*0030*/ 	.string	"ptxas"
        /*0030*/ 	.string	"Cuda compilation tools, release 13.0, V13.0.88"
        /*0030*/ 	.string	"Build cuda_13.0.r13.0/compiler.36424714_0"
        /*0030*/ 	.string	"-arch sm_100 -m 64 "



//--------------------- .note.nv.cuinfo           --------------------------
	.section	.note.nv.cuinfo,"",@"SHT_NOTE"
	.sectionflags	@"SHF_NOTE_NV_CUINFO"
        /*0018*/ 	.short	0x0002
        /*001a*/ 	.short	0x0064
        /*001c*/ 	.short	0x0082
	.zero		2


//--------------------- .nv.info                  --------------------------
	.section	.nv.info,"",@"SHT_CUDA_INFO"
	.align	4


	//----- nvinfo : EIATTR_REGCOUNT
	.align		4
        /*0000*/ 	.byte	0x04, 0x2f
        /*0002*/ 	.short	(.L_1 - .L_0)
	.align		4
.L_0:
        /*0004*/ 	.word	index@(_Z10reduceVec0iPiS_)
        /*0008*/ 	.word	0x0000000b


	//----- nvinfo : EIATTR_FRAME_SIZE
	.align		4
.L_1:
        /*000c*/ 	.byte	0x04, 0x11
        /*000e*/ 	.short	(.L_3 - .L_2)
	.align		4
.L_2:
        /*0010*/ 	.word	index@(_Z10reduceVec0iPiS_)
        /*0014*/ 	.word	0x00000000


	//----- nvinfo : EIATTR_REGCOUNT
	.align		4
.L_3:
        /*0018*/ 	.byte	0x04, 0x2f
        /*001a*/ 	.short	(.L_5 - .L_4)
	.align		4
.L_4:
        /*001c*/ 	.word	index@(_Z10reduceVec3iPiS_)
        /*0020*/ 	.word	0x00000010


	//----- nvinfo : EIATTR_FRAME_SIZE
	.align		4
.L_5:
        /*0024*/ 	.byte	0x04, 0x11
        /*0026*/ 	.short	(.L_7 - .L_6)
	.align		4
.L_6:
        /*0028*/ 	.word	index@(_Z10reduceVec3iPiS_)
        /*002c*/ 	.word	0x00000000


	//----- nvinfo : EIATTR_REGCOUNT
	.align		4
.L_7:
        /*0030*/ 	.byte	0x04, 0x2f
        /*0032*/ 	.short	(.L_9 - .L_8)
	.align		4
.L_8:
        /*0034*/ 	.word	index@(_Z6addVeciPiiS_)
        /*0038*/ 	.word	0x0000000e


	//----- nvinfo : EIATTR_FRAME_SIZE
	.align		4
.L_9:
        /*003c*/ 	.byte	0x04, 0x11
        /*003e*/ 	.short	(.L_11 - .L_10)
	.align		4
.L_10:
        /*0040*/ 	.word	index@(_Z6addVeciPiiS_)
        /*0044*/ 	.word	0x00000000


	//----- nvinfo : EIATTR_MIN_STACK_SIZE
	.align		4
.L_11:
        /*0048*/ 	.byte	0x04, 0x12
        /*004a*/ 	.short	(.L_13 - .L_12)
	.align		4
.L_12:
        /*004c*/ 	.word	index@(_Z6addVeciPiiS_)
        /*0050*/ 	.word	0x00000000


	//----- nvinfo : EIATTR_MIN_STACK_SIZE
	.align		4
.L_13:
        /*0054*/ 	.byte	0x04, 0x12
        /*0056*/ 	.short	(.L_15 - .L_14)
	.align		4
.L_14:
        /*0058*/ 	.word	index@(_Z10reduceVec3iPiS_)
        /*005c*/ 	.word	0x00000000


	//----- nvinfo : EIATTR_MIN_STACK_SIZE
	.align		4
.L_15:
        /*0060*/ 	.byte	0x04, 0x12
        /*0062*/ 	.short	(.L_17 - .L_16)
	.align		4
.L_16:
        /*0064*/ 	.word	index@(_Z10reduceVec0iPiS_)
        /*0068*/ 	.word	0x00000000
.L_17:


//--------------------- .nv.compat                --------------------------
	.section	.nv.compat,"",@"SHT_CUDA_COMPAT_INFO"
	.align	4
        /*0000*/ 	.byte	0x02, 0x09, 0x00, 0x00, 0x02, 0x02, 0x01, 0x00, 0x02, 0x05, 0x05, 0x00, 0x03, 0x07, 0x01, 0x01
        /*0010*/ 	.byte	0x02, 0x03, 0x00, 0x00, 0x02, 0x06, 0x01, 0x00, 0x04, 0x0b, 0x08, 0x00, 0x09, 0x00, 0x00, 0x00
        /*0020*/ 	.byte	0x00, 0x00, 0x00, 0x00


//--------------------- .nv.info._Z6addVeciPiiS_  --------------------------
	.section	.nv.info._Z6addVeciPiiS_,"",@"SHT_CUDA_INFO"
	.sectionflags	@""
	.align	4


	//----- nvinfo : EIATTR_CUDA_API_VERSION
	.align		4
        /*0000*/ 	.byte	0x04, 0x37
        /*0002*/ 	.short	(.L_19 - .L_18)
.L_18:
        /*0004*/ 	.word	0x00000082


	//----- nvinfo : EIATTR_KPARAM_INFO
	.align		4
.L_19:
        /*0008*/ 	.byte	0x04, 0x17
        /*000a*/ 	.short	(.L_21 - .L_20)
.L_20:
        /*000c*/ 	.word	0x00000000
        /*0010*/ 	.short	0x0003
        /*0012*/ 	.short	0x0018
        /*0014*/ 	.byte	0x00, 0xf5, 0x21, 0x00


	//----- nvinfo : EIATTR_KPARAM_INFO
	.align		4
.L_21:
        /*0018*/ 	.byte	0x04, 0x17
        /*001a*/ 	.short	(.L_23 - .L_22)
.L_22:
        /*001c*/ 	.word	0x00000000
        /*0020*/ 	.short	0x0002
        /*0022*/ 	.short	0x0010
        /*0024*/ 	.byte	0x00, 0xf0, 0x11, 0x00


	//----- nvinfo : EIATTR_KPARAM_INFO
	.align		4
.L_23:
        /*0028*/ 	.byte	0x04, 0x17
        /*002a*/ 	.short	(.L_25 - .L_24)
.L_24:
        /*002c*/ 	.word	0x00000000
        /*0030*/ 	.short	0x0001
        /*0032*/ 	.short	0x0008
        /*0034*/ 	.byte	0x00, 0xf5, 0x21, 0x00


	//----- nvinfo : EIATTR_KPARAM_INFO
	.align		4
.L_25:
        /*0038*/ 	.byte	0x04, 0x17
        /*003a*/ 	.short	(.L_27 - .L_26)
.L_26:
        /*003c*/ 	.word	0x00000000
        /*0040*/ 	.short	0x0000
        /*0042*/ 	.short	0x0000
        /*0044*/ 	.byte	0x00, 0xf0, 0x11, 0x00


	//----- nvinfo : EIATTR_SPARSE_MMA_MASK
	.align		4
.L_27:
        /*0048*/ 	.byte	0x03, 0x50
        /*004a*/ 	.short	0x0000


	//----- nvinfo : EIATTR_MAXREG_COUNT
	.align		4
        /*004c*/ 	.byte	0x03, 0x1b
        /*004e*/ 	.short	0x00ff


	//----- nvinfo : EIATTR_NUM_BARRIERS
	.align		4
        /*0050*/ 	.byte	0x02, 0x4c
        /*0052*/ 	.byte	0x01
	.zero		1


	//----- nvinfo : EIATTR_MERCURY_ISA_VERSION
	.align		4
        /*0054*/ 	.byte	0x03, 0x5f
        /*0056*/ 	.short	0x0101


	//----- nvinfo : EIATTR_VRC_CTA_INIT_COUNT
	.align		4
        /*0058*/ 	.byte	0x02, 0x4a
	.zero		1
	.zero		1


	//----- nvinfo : EIATTR_EXIT_INSTR_OFFSETS
	.align		4
        /*005c*/ 	.byte	0x04, 0x1c
        /*005e*/ 	.short	(.L_29 - .L_28)


	//   ....[0]....
.L_28:
        /*0060*/ 	.word	0x00000220


	//----- nvinfo : EIATTR_CRS_STACK_SIZE
	.align		4
.L_29:
        /*0064*/ 	.byte	0x04, 0x1e
        /*0066*/ 	.short	(.L_31 - .L_30)
.L_30:
        /*0068*/ 	.word	0x00000000


	//----- nvinfo : EIATTR_CBANK_PARAM_SIZE
	.align		4
.L_31:
        /*006c*/ 	.byte	0x03, 0x19
        /*006e*/ 	.short	0x0020


	//----- nvinfo : EIATTR_PARAM_CBANK
	.align		4
        /*0070*/ 	.byte	0x04, 0x0a
        /*0072*/ 	.short	(.L_33 - .L_32)
	.align		4
.L_32:
        /*0074*/ 	.word	index@(.nv.constant0._Z6addVeciPiiS_)
        /*0078*/ 	.short	0x0380
        /*007a*/ 	.short	0x0020


	//----- nvinfo : EIATTR_SW_WAR
	.align		4
.L_33:
        /*007c*/ 	.byte	0x04, 0x36
        /*007e*/ 	.short	(.L_35 - .L_34)
.L_34:
        /*0080*/ 	.word	0x00000008
.L_35:


//--------------------- .nv.info._Z10reduceVec3iPiS_ --------------------------
	.section	.nv.info._Z10reduceVec3iPiS_,"",@"SHT_CUDA_INFO"
	.sectionflags	@""
	.align	4


	//----- nvinfo : EIATTR_CUDA_API_VERSION
	.align		4
        /*0000*/ 	.byte	0x04, 0x37
        /*0002*/ 	.short	(.L_37 - .L_36)
.L_36:
        /*0004*/ 	.word	0x00000082


	//----- nvinfo : EIATTR_KPARAM_INFO
	.align		4
.L_37:
        /*0008*/ 	.byte	0x04, 0x17
        /*000a*/ 	.short	(.L_39 - .L_38)
.L_38:
        /*000c*/ 	.word	0x00000000
        /*0010*/ 	.short	0x0002
        /*0012*/ 	.short	0x0010
        /*0014*/ 	.byte	0x00, 0xf5, 0x21, 0x00


	//----- nvinfo : EIATTR_KPARAM_INFO
	.align		4
.L_39:
        /*0018*/ 	.byte	0x04, 0x17
        /*001a*/ 	.short	(.L_41 - .L_40)
.L_40:
        /*001c*/ 	.word	0x00000000
        /*0020*/ 	.short	0x0001
        /*0022*/ 	.short	0x0008
        /*0024*/ 	.byte	0x00, 0xf5, 0x21, 0x00


	//----- nvinfo : EIATTR_KPARAM_INFO
	.align		4
.L_41:
        /*0028*/ 	.byte	0x04, 0x17
        /*002a*/ 	.short	(.L_43 - .L_42)
.L_42:
        /*002c*/ 	.word	0x00000000
        /*0030*/ 	.short	0x0000
        /*0032*/ 	.short	0x0000
        /*0034*/ 	.byte	0x00, 0xf0, 0x11, 0x00


	//----- nvinfo : EIATTR_SPARSE_MMA_MASK
	.align		4
.L_43:
        /*0038*/ 	.byte	0x03, 0x50
        /*003a*/ 	.short	0x0000


	//----- nvinfo : EIATTR_MAXREG_COUNT
	.align		4
        /*003c*/ 	.byte	0x03, 0x1b
        /*003e*/ 	.short	0x00ff


	//----- nvinfo : EIATTR_NUM_BARRIERS
	.align		4
        /*0040*/ 	.byte	0x02, 0x4c
        /*0042*/ 	.byte	0x01
	.zero		1


	//----- nvinfo : EIATTR_MERCURY_ISA_VERSION
	.align		4
        /*0044*/ 	.byte	0x03, 0x5f
        /*0046*/ 	.short	0x0101


	//----- nvinfo : EIATTR_VRC_CTA_INIT_COUNT
	.align		4
        /*0048*/ 	.byte	0x02, 0x4a
	.zero		1
	.zero		1


	//----- nvinfo : EIATTR_EXIT_INSTR_OFFSETS
	.align		4
        /*004c*/ 	.byte	0x04, 0x1c
        /*004e*/ 	.short	(.L_45 - .L_44)


	//   ....[0]....
.L_44:
        /*0050*/ 	.word	0x00000270


	//   ....[1]....
        /*0054*/ 	.word	0x000002f0


	//----- nvinfo : EIATTR_CBANK_PARAM_SIZE
	.align		4
.L_45:
        /*0058*/ 	.byte	0x03, 0x19
        /*005a*/ 	.short	0x0018


	//----- nvinfo : EIATTR_PARAM_CBANK
	.align		4
        /*005c*/ 	.byte	0x04, 0x0a
        /*005e*/ 	.short	(.L_47 - .L_46)
	.align		4
.L_46:
        /*0060*/ 	.word	index@(.nv.constant0._Z10reduceVec3iPiS_)
        /*0064*/ 	.short	0x0380
        /*0066*/ 	.short	0x0018


	//----- nvinfo : EIATTR_SW_WAR
	.align		4
.L_47:
        /*0068*/ 	.byte	0x04, 0x36
        /*006a*/ 	.short	(.L_49 - .L_48)
.L_48:
        /*006c*/ 	.word	0x00000008
.L_49:


//--------------------- .nv.info._Z10reduceVec0iPiS_ --------------------------
	.section	.nv.info._Z10reduceVec0iPiS_,"",@"SHT_CUDA_INFO"
	.sectionflags	@""
	.align	4


	//----- nvinfo : EIATTR_CUDA_API_VERSION
	.align		4
        /*0000*/ 	.byte	0x04, 0x37
        /*0002*/ 	.short	(.L_51 - .L_50)
.L_50:
        /*0004*/ 	.word	0x00000082


	//----- nvinfo : EIATTR_KPARAM_INFO
	.align		4
.L_51:
        /*0008*/ 	.byte	0x04, 0x17
        /*000a*/ 	.short	(.L_53 - .L_52)
.L_52:
        /*000c*/ 	.word	0x00000000
        /*0010*/ 	.short	0x0002
        /*0012*/ 	.short	0x0010
        /*0014*/ 	.byte	0x00, 0xf5, 0x21, 0x00


	//----- nvinfo : EIATTR_KPARAM_INFO
	.align		4
.L_53:
        /*0018*/ 	.byte	0x04, 0x17
        /*001a*/ 	.short	(.L_55 - .L_54)
.L_54:
        /*001c*/ 	.word	0x00000000
        /*0020*/ 	.short	0x0001
        /*0022*/ 	.short	0x0008
        /*0024*/ 	.byte	0x00, 0xf5, 0x21, 0x00


	//----- nvinfo : EIATTR_KPARAM_INFO
	.align		4
.L_55:
        /*0028*/ 	.byte	0x04, 0x17
        /*002a*/ 	.short	(.L_57 - .L_56)
.L_56:
        /*002c*/ 	.word	0x00000000
        /*0030*/ 	.short	0x0000
        /*0032*/ 	.short	0x0000
        /*0034*/ 	.byte	0x00, 0xf0, 0x11, 0x00


	//----- nvinfo : EIATTR_SPARSE_MMA_MASK
	.align		4
.L_57:
        /*0038*/ 	.byte	0x03, 0x50
        /*003a*/ 	.short	0x0000


	//----- nvinfo : EIATTR_MAXREG_COUNT
	.align		4
        /*003c*/ 	.byte	0x03, 0x1b
        /*003e*/ 	.short	0x00ff


	//----- nvinfo : EIATTR_NUM_BARRIERS
	.align		4
        /*0040*/ 	.byte	0x02, 0x4c
        /*0042*/ 	.byte	0x01
	.zero		1


	//----- nvinfo : EIATTR_MERCURY_ISA_VERSION
	.align		4
        /*0044*/ 	.byte	0x03, 0x5f
        /*0046*/ 	.short	0x0101


	//----- nvinfo : EIATTR_VRC_CTA_INIT_COUNT
	.align		4
        /*0048*/ 	.byte	0x02, 0x4a
	.zero		1
	.zero		1


	//----- nvinfo : EIATTR_EXIT_INSTR_OFFSETS
	.align		4
        /*004c*/ 	.byte	0x04, 0x1c
        /*004e*/ 	.short	(.L_59 - .L_58)


	//   ....[0]....
.L_58:
        /*0050*/ 	.word	0x00000220


	//   ....[1]....
        /*0054*/ 	.word	0x000002a0


	//----- nvinfo : EIATTR_CBANK_PARAM_SIZE
	.align		4
.L_59:
        /*0058*/ 	.byte	0x03, 0x19
        /*005a*/ 	.short	0x0018


	//----- nvinfo : EIATTR_PARAM_CBANK
	.align		4
        /*005c*/ 	.byte	0x04, 0x0a
        /*005e*/ 	.short	(.L_61 - .L_60)
	.align		4
.L_60:
        /*0060*/ 	.word	index@(.nv.constant0._Z10reduceVec0iPiS_)
        /*0064*/ 	.short	0x0380
        /*0066*/ 	.short	0x0018


	//----- nvinfo : EIATTR_SW_WAR
	.align		4
.L_61:
        /*0068*/ 	.byte	0x04, 0x36
        /*006a*/ 	.short	(.L_63 - .L_62)
.L_62:
        /*006c*/ 	.word	0x00000008
.L_63:


//--------------------- .nv.callgraph             --------------------------
	.section	.nv.callgraph,"",@"SHT_CUDA_CALLGRAPH"
	.align	4
	.sectionentsize	8
	.align		4
        /*0000*/ 	.word	0x00000000
	.align		4
        /*0004*/ 	.word	0xffffffff
	.align		4
        /*0008*/ 	.word	0x00000000
	.align		4
        /*000c*/ 	.word	0xfffffffe
	.align		4
        /*0010*/ 	.word	0x00000000
	.align		4
        /*0014*/ 	.word	0xfffffffd
	.align		4
        /*0018*/ 	.word	0x00000000
	.align		4
        /*001c*/ 	.word	0xfffffffc


//--------------------- .text._Z6addVeciPiiS_     --------------------------
	.section	.text._Z6addVeciPiiS_,"ax",@progbits
	.align	128
        .global         _Z6addVeciPiiS_
        .type           _Z6addVeciPiiS_,@function
        .size           _Z6addVeciPiiS_,(.L_x_9 - _Z6addVeciPiiS_)
        .other          _Z6addVeciPiiS_,@"STO_CUDA_ENTRY STV_DEFAULT"
_Z6addVeciPiiS_:
.text._Z6addVeciPiiS_:
[----:B------:R-:W-:Y:S01]  /*0000*/  LDC R1, c[0x0][0x37c] ;  /* 0x0000df00ff017b82 */ /* 0x000fe20000000800 */
[----:B------:R-:W0:Y:S07]  /*0010*/  S2R R9, SR_TID.X ;  /* 0x0000000000097919 */ /* 0x000e2e0000002100 */
[----:B------:R-:W0:Y:S01]  /*0020*/  S2UR UR4, SR_CTAID.X ;  /* 0x00000000000479c3 */ /* 0x000e220000002500 */
[----:B------:R-:W1:Y:S01]  /*0030*/  LDCU UR5, c[0x0][0x380] ;  /* 0x00007000ff0577ac */ /* 0x000e620008000800 */
[----:B------:R-:W-:Y:S01]  /*0040*/  IMAD.MOV.U32 R0, RZ, RZ, RZ ;  /* 0x000000ffff007224 */ /* 0x000fe200078e00ff */
[----:B------:R-:W2:Y:S05]  /*0050*/  LDCU.64 UR6, c[0x0][0x358] ;  /* 0x00006b00ff0677ac */ /* 0x000eaa0008000a00 */
[----:B------:R-:W0:Y:S01]  /*0060*/  LDC R6, c[0x0][0x360] ;  /* 0x0000d800ff067b82 */ /* 0x000e220000000800 */
[----:B------:R-:W3:Y:S07]  /*0070*/  LDCU UR8, c[0x0][0x390] ;  /* 0x00007200ff0877ac */ /* 0x000eee0008000800 */
[----:B------:R-:W4:Y:S01]  /*0080*/  LDC.64 R2, c[0x0][0x388] ;  /* 0x0000e200ff027b82 */ /* 0x000f220000000a00 */
[----:B0-----:R-:W-:-:S05]  /*0090*/  IMAD R7, R6, UR4, R9 ;  /* 0x0000000406077c24 */ /* 0x001fca000f8e0209 */
[C---:B-1----:R-:W-:Y:S01]  /*00a0*/  ISETP.GE.U32.AND P0, PT, R7.reuse, UR5, PT ;  /* 0x0000000507007c0c */ /* 0x042fe2000bf06070 */
[----:B----4-:R-:W-:-:S12]  /*00b0*/  IMAD.WIDE.U32 R2, R7, 0x4, R2 ;  /* 0x0000000407027825 */ /* 0x010fd800078e0002 */
[----:B--2---:R-:W2:Y:S01]  /*00c0*/  @!P0 LDG.E R0, desc[UR6][R2.64] ;  /* 0x0000000602008981 */ /* 0x004ea2000c1e1900 */
[----:B------:R-:W0:Y:S01]  /*00d0*/  S2UR UR5, SR_CgaCtaId ;  /* 0x00000000000579c3 */ /* 0x000e220000008800 */
[----:B------:R-:W-:Y:S01]  /*00e0*/  UMOV UR4, 0x400 ;  /* 0x0000040000047882 */ /* 0x000fe20000000000 */
[----:B---3--:R-:W-:Y:S01]  /*00f0*/  ISETP.GE.U32.AND P0, PT, R7, UR8, PT ;  /* 0x0000000807007c0c */ /* 0x008fe2000bf06070 */
[----:B------:R-:W-:Y:S01]  /*0100*/  BSSY.RECONVERGENT B0, `(.L_x_0) ;  /* 0x000000b000007945 */ /* 0x000fe20003800200 */
[----:B------:R-:W-:Y:S01]  /*0110*/  IMAD.MOV.U32 R4, RZ, RZ, RZ ;  /* 0x000000ffff047224 */ /* 0x000fe200078e00ff */
[----:B0-----:R-:W-:-:S06]  /*0120*/  ULEA UR4, UR5, UR4, 0x18 ;  /* 0x0000000405047291 */ /* 0x001fcc000f8ec0ff */
[----:B------:R-:W-:-:S04]  /*0130*/  LEA R9, R9, UR4, 0x2 ;  /* 0x0000000409097c11 */ /* 0x000fc8000f8e10ff */
[----:B------:R-:W-:Y:S01]  /*0140*/  LEA R11, R6, R9, 0x2 ;  /* 0x00000009060b7211 */ /* 0x000fe200078e10ff */
[----:B--2---:R0:W-:Y:S01]  /*0150*/  STS [R9], R0 ;  /* 0x0000000009007388 */ /* 0x0041e20000000800 */
[----:B------:R-:W-:Y:S06]  /*0160*/  BAR.SYNC.DEFER_BLOCKING 0x0 ;  /* 0x0000000000007b1d */ /* 0x000fec0000010000 */
[----:B------:R-:W-:Y:S05]  /*0170*/  @P0 BRA `(.L_x_1) ;  /* 0x00000000000c0947 */ /* 0x000fea0003800000 */
[----:B------:R-:W1:Y:S02]  /*0180*/  LDC.64 R4, c[0x0][0x398] ;  /* 0x0000e600ff047b82 */ /* 0x000e640000000a00 */
[----:B-1----:R-:W-:-:S06]  /*0190*/  IMAD.WIDE.U32 R4, R7, 0x4, R4 ;  /* 0x0000000407047825 */ /* 0x002fcc00078e0004 */
[----:B------:R1:W5:Y:S02]  /*01a0*/  LDG.E R4, desc[UR6][R4.64] ;  /* 0x0000000604047981 */ /* 0x000364000c1e1900 */
.L_x_1:
[----:B------:R-:W-:Y:S05]  /*01b0*/  BSYNC.RECONVERGENT B0 ;  /* 0x0000000000007941 */ /* 0x000fea0003800200 */
.L_x_0:
[----:B-----5:R-:W-:Y:S01]  /*01c0*/  STS [R11], R4 ;  /* 0x000000040b007388 */ /* 0x020fe20000000800 */
[----:B------:R-:W-:Y:S06]  /*01d0*/  BAR.SYNC.DEFER_BLOCKING 0x0 ;  /* 0x0000000000007b1d */ /* 0x000fec0000010000 */
[----:B0-----:R-:W-:Y:S04]  /*01e0*/  LDS R9, [R9] ;  /* 0x0000000009097984 */ /* 0x001fe80000000800 */
[----:B------:R-:W1:Y:S02]  /*01f0*/  LDS R0, [R11] ;  /* 0x000000000b007984 */ /* 0x000e640000000800 */
[----:B-1----:R-:W-:-:S05]  /*0200*/  IADD3 R5, PT, PT, R9, R0, RZ ;  /* 0x0000000009057210 */ /* 0x002fca0007ffe0ff */
[----:B------:R-:W-:Y:S01]  /*0210*/  STG.E desc[UR6][R2.64], R5 ;  /* 0x0000000502007986 */ /* 0x000fe2000c101906 */
[----:B------:R-:W-:Y:S05]  /*0220*/  EXIT ;  /* 0x000000000000794d */ /* 0x000fea0003800000 */
.L_x_2:
[----:B------:R-:W-:-:S00]  /*0230*/  BRA `(.L_x_2) ;  /* 0xfffffffc00fc7947 */ /* 0x000fc0000383ffff */
[----:B------:R-:W-:-:S00]  /*0240*/  NOP ;  /* 0x0000000000007918 */ /* 0x000fc00000000000 */
        /* <DEDUP_REMOVED lines=11> */
.L_x_9:


//--------------------- .text._Z10reduceVec3iPiS_ --------------------------
	.section	.text._Z10reduceVec3iPiS_,"ax",@progbits
	.align	128
        .global         _Z10reduceVec3iPiS_
        .type           _Z10reduceVec3iPiS_,@function
        .size           _Z10reduceVec3iPiS_,(.L_x_10 - _Z10reduceVec3iPiS_)
        .other          _Z10reduceVec3iPiS_,@"STO_CUDA_ENTRY STV_DEFAULT"
_Z10reduceVec3iPiS_:
.text._Z10reduceVec3iPiS_:
[----:B------:R-:W-:Y:S01]  /*0000*/  LDC R1, c[0x0][0x37c] ;  /* 0x0000df00ff017b82 */ /* 0x000fe20000000800 */
[----:B------:R-:W0:Y:S01]  /*0010*/  S2R R11, SR_CTAID.X ;  /* 0x00000000000b7919 */ /* 0x000e220000002500 */
[----:B------:R-:W1:Y:S01]  /*0020*/  LDCU UR4, c[0x0][0x360] ;  /* 0x00006c00ff0477ac */ /* 0x000e620008000800 */
[----:B------:R-:W2:Y:S01]  /*0030*/  S2R R9, SR_TID.X ;  /* 0x0000000000097919 */ /* 0x000ea20000002100 */
[----:B------:R-:W3:Y:S01]  /*0040*/  LDCU UR5, c[0x0][0x380] ;  /* 0x00007000ff0577ac */ /* 0x000ee20008000800 */
[----:B------:R-:W4:Y:S01]  /*0050*/  LDCU.64 UR6, c[0x0][0x358] ;  /* 0x00006b00ff0677ac */ /* 0x000f220008000a00 */
[----:B-1----:R-:W-:Y:S02]  /*0060*/  IMAD.U32 R6, RZ, RZ, UR4 ;  /* 0x00000004ff067e24 */ /* 0x002fe4000f8e00ff */
[----:B0-----:R-:W-:-:S04]  /*0070*/  IMAD R0, R11, UR4, RZ ;  /* 0x000000040b007c24 */ /* 0x001fc8000f8e02ff */
[----:B--2---:R-:W-:Y:S02]  /*0080*/  IMAD R7, R0, 0x2, R9 ;  /* 0x0000000200077824 */ /* 0x004fe400078e0209 */
[----:B------:R-:W-:-:S03]  /*0090*/  IMAD.MOV.U32 R0, RZ, RZ, RZ ;  /* 0x000000ffff007224 */ /* 0x000fc600078e00ff */
[C---:B------:R-:W-:Y:S02]  /*00a0*/  IADD3 R13, PT, PT, R7.reuse, R6, RZ ;  /* 0x00000006070d7210 */ /* 0x040fe40007ffe0ff */
[----:B---3--:R-:W-:Y:S02]  /*00b0*/  ISETP.GE.U32.AND P0, PT, R7, UR5, PT ;  /* 0x0000000507007c0c */ /* 0x008fe4000bf06070 */
[----:B------:R-:W-:-:S11]  /*00c0*/  ISETP.GE.U32.AND P1, PT, R13, UR5, PT ;  /* 0x000000050d007c0c */ /* 0x000fd6000bf26070 */
[----:B------:R-:W0:Y:S08]  /*00d0*/  @!P0 LDC.64 R2, c[0x0][0x388] ;  /* 0x0000e200ff028b82 */ /* 0x000e300000000a00 */
[----:B------:R-:W1:Y:S01]  /*00e0*/  @!P1 LDC.64 R4, c[0x0][0x388] ;  /* 0x0000e200ff049b82 */ /* 0x000e620000000a00 */
[----:B0-----:R-:W-:-:S05]  /*00f0*/  @!P0 IMAD.WIDE.U32 R2, R7, 0x4, R2 ;  /* 0x0000000407028825 */ /* 0x001fca00078e0002 */
[----:B----4-:R-:W2:Y:S01]  /*0100*/  @!P0 LDG.E R0, desc[UR6][R2.64] ;  /* 0x0000000602008981 */ /* 0x010ea2000c1e1900 */
[----:B-1----:R-:W-:-:S06]  /*0110*/  @!P1 IMAD.WIDE.U32 R4, R13, 0x4, R4 ;  /* 0x000000040d049825 */ /* 0x002fcc00078e0004 */
[----:B------:R-:W2:Y:S01]  /*0120*/  @!P1 LDG.E R5, desc[UR6][R4.64] ;  /* 0x0000000604059981 */ /* 0x000ea2000c1e1900 */
[----:B------:R-:W0:Y:S01]  /*0130*/  S2UR UR5, SR_CgaCtaId ;  /* 0x00000000000579c3 */ /* 0x000e220000008800 */
[----:B------:R-:W-:Y:S01]  /*0140*/  UMOV UR4, 0x400 ;  /* 0x0000040000047882 */ /* 0x000fe20000000000 */
[----:B------:R-:W-:Y:S01]  /*0150*/  ISETP.GE.U32.AND P0, PT, R6, 0x2, PT ;  /* 0x000000020600780c */ /* 0x000fe20003f06070 */
[----:B0-----:R-:W-:-:S06]  /*0160*/  ULEA UR4, UR5, UR4, 0x18 ;  /* 0x0000000405047291 */ /* 0x001fcc000f8ec0ff */
[C---:B------:R-:W-:Y:S01]  /*0170*/  LEA R7, R9.reuse, UR4, 0x2 ;  /* 0x0000000409077c11 */ /* 0x040fe2000f8e10ff */
[----:B--2---:R-:W-:Y:S01]  /*0180*/  @!P1 IMAD.IADD R0, R0, 0x1, R5 ;  /* 0x0000000100009824 */ /* 0x004fe200078e0205 */
[----:B------:R-:W-:-:S04]  /*0190*/  ISETP.NE.AND P1, PT, R9, RZ, PT ;  /* 0x000000ff0900720c */ /* 0x000fc80003f25270 */
[----:B------:R0:W-:Y:S01]  /*01a0*/  STS [R7], R0 ;  /* 0x0000000007007388 */ /* 0x0001e20000000800 */
[----:B------:R-:W-:Y:S06]  /*01b0*/  BAR.SYNC.DEFER_BLOCKING 0x0 ;  /* 0x0000000000007b1d */ /* 0x000fec0000010000 */
[----:B------:R-:W-:Y:S05]  /*01c0*/  @!P0 BRA `(.L_x_3) ;  /* 0x0000000000288947 */ /* 0x000fea0003800000 */
.L_x_4:
[----:B------:R-:W-:-:S04]  /*01d0*/  SHF.R.U32.HI R4, RZ, 0x1, R6 ;  /* 0x00000001ff047819 */ /* 0x000fc80000011606 */
[----:B------:R-:W-:-:S13]  /*01e0*/  ISETP.GE.U32.AND P0, PT, R9, R4, PT ;  /* 0x000000040900720c */ /* 0x000fda0003f06070 */
[----:B------:R-:W-:-:S05]  /*01f0*/  @!P0 LEA R2, R4, R7, 0x2 ;  /* 0x0000000704028211 */ /* 0x000fca00078e10ff */
[----:B------:R-:W0:Y:S02]  /*0200*/  @!P0 LDS R3, [R2] ;  /* 0x0000000002038984 */ /* 0x000e240000000800 */
[----:B0-----:R-:W-:-:S05]  /*0210*/  @!P0 IMAD.IADD R0, R0, 0x1, R3 ;  /* 0x0000000100008824 */ /* 0x001fca00078e0203 */
[----:B------:R1:W-:Y:S01]  /*0220*/  @!P0 STS [R7], R0 ;  /* 0x0000000007008388 */ /* 0x0003e20000000800 */
[----:B------:R-:W-:Y:S01]  /*0230*/  BAR.SYNC.DEFER_BLOCKING 0x0 ;  /* 0x0000000000007b1d */ /* 0x000fe20000010000 */
[----:B------:R-:W-:Y:S02]  /*0240*/  ISETP.GT.U32.AND P0, PT, R6, 0x3, PT ;  /* 0x000000030600780c */ /* 0x000fe40003f04070 */
[----:B------:R-:W-:-:S11]  /*0250*/  MOV R6, R4 ;  /* 0x0000000400067202 */ /* 0x000fd60000000f00 */
[----:B-1----:R-:W-:Y:S05]  /*0260*/  @P0 BRA `(.L_x_4) ;  /* 0xfffffffc00d80947 */ /* 0x002fea000383ffff */
.L_x_3:
[----:B------:R-:W-:Y:S05]  /*0270*/  @P1 EXIT ;  /* 0x000000000000194d */ /* 0x000fea0003800000 */
[----:B------:R-:W1:Y:S01]  /*0280*/  S2UR UR5, SR_CgaCtaId ;  /* 0x00000000000579c3 */ /* 0x000e620000008800 */
[----:B------:R-:W-:-:S07]  /*0290*/  UMOV UR4, 0x400 ;  /* 0x0000040000047882 */ /* 0x000fce0000000000 */
[----:B------:R-:W2:Y:S01]  /*02a0*/  LDC.64 R2, c[0x0][0x390] ;  /* 0x0000e400ff027b82 */ /* 0x000ea20000000a00 */
[----:B-1----:R-:W-:Y:S01]  /*02b0*/  ULEA UR4, UR5, UR4, 0x18 ;  /* 0x0000000405047291 */ /* 0x002fe2000f8ec0ff */
[----:B--2---:R-:W-:-:S08]  /*02c0*/  IMAD.WIDE.U32 R2, R11, 0x4, R2 ;  /* 0x000000040b027825 */ /* 0x004fd000078e0002 */
[----:B------:R-:W1:Y:S04]  /*02d0*/  LDS R5, [UR4] ;  /* 0x00000004ff057984 */ /* 0x000e680008000800 */
[----:B-1----:R-:W-:Y:S01]  /*02e0*/  STG.E desc[UR6][R2.64], R5 ;  /* 0x0000000502007986 */ /* 0x002fe2000c101906 */
[----:B------:R-:W-:Y:S05]  /*02f0*/  EXIT ;  /* 0x000000000000794d */ /* 0x000fea0003800000 */
.L_x_5:
        /* <DEDUP_REMOVED lines=16> */
.L_x_10:


//--------------------- .text._Z10reduceVec0iPiS_ --------------------------
	.section	.text._Z10reduceVec0iPiS_,"ax",@progbits
	.align	128
        .global         _Z10reduceVec0iPiS_
        .type           _Z10reduceVec0iPiS_,@function
        .size           _Z10reduceVec0iPiS_,(.L_x_11 - _Z10reduceVec0iPiS_)
        .other          _Z10reduceVec0iPiS_,@"STO_CUDA_ENTRY STV_DEFAULT"
_Z10reduceVec0iPiS_:
.text._Z10reduceVec0iPiS_:
[----:B------:R-:W-:Y:S01]  /*0000*/  LDC R1, c[0x0][0x37c] ;  /* 0x0000df00ff017b82 */ /* 0x000fe20000000800 */
[----:B------:R-:W0:Y:S01]  /*0010*/  S2R R7, SR_TID.X ;  /* 0x0000000000077919 */ /* 0x000e220000002100 */
[----:B------:R-:W0:Y:S01]  /*0020*/  LDCU UR8, c[0x0][0x360] ;  /* 0x00006c00ff0877ac */ /* 0x000e220008000800 */
[----:B------:R-:W-:Y:S01]  /*0030*/  IMAD.MOV.U32 R0, RZ, RZ, RZ ;  /* 0x000000ffff007224 */ /* 0x000fe200078e00ff */
[----:B------:R-:W0:Y:S01]  /*0040*/  S2R R6, SR_CTAID.X ;  /* 0x0000000000067919 */ /* 0x000e220000002500 */
[----:B------:R-:W1:Y:S01]  /*0050*/  LDCU UR4, c[0x0][0x380] ;  /* 0x00007000ff0477ac */ /* 0x000e620008000800 */
[----:B------:R-:W2:Y:S01]  /*0060*/  LDCU.64 UR6, c[0x0][0x358] ;  /* 0x00006b00ff0677ac */ /* 0x000ea20008000a00 */
[----:B0-----:R-:W-:-:S05]  /*0070*/  IMAD R5, R6, UR8, R7 ;  /* 0x0000000806057c24 */ /* 0x001fca000f8e0207 */
[----:B-1----:R-:W-:-:S13]  /*0080*/  ISETP.GE.U32.AND P0, PT, R5, UR4, PT ;  /* 0x0000000405007c0c */ /* 0x002fda000bf06070 */
[----:B------:R-:W0:Y:S02]  /*0090*/  @!P0 LDC.64 R2, c[0x0][0x388] ;  /* 0x0000e200ff028b82 */ /* 0x000e240000000a00 */
[----:B0-----:R-:W-:-:S05]  /*00a0*/  @!P0 IMAD.WIDE.U32 R2, R5, 0x4, R2 ;  /* 0x0000000405028825 */ /* 0x001fca00078e0002 */
[----:B--2---:R-:W2:Y:S01]  /*00b0*/  @!P0 LDG.E R0, desc[UR6][R2.64] ;  /* 0x0000000602008981 */ /* 0x004ea2000c1e1900 */
[----:B------:R-:W0:Y:S01]  /*00c0*/  S2UR UR5, SR_CgaCtaId ;  /* 0x00000000000579c3 */ /* 0x000e220000008800 */
[----:B------:R-:W-:Y:S01]  /*00d0*/  UMOV UR4, 0x400 ;  /* 0x0000040000047882 */ /* 0x000fe20000000000 */
[----:B------:R-:W-:Y:S01]  /*00e0*/  UISETP.GE.U32.AND UP0, UPT, UR8, 0x2, UPT ;  /* 0x000000020800788c */ /* 0x000fe2000bf06070 */
[----:B------:R-:W-:Y:S01]  /*00f0*/  ISETP.NE.AND P0, PT, R7, RZ, PT ;  /* 0x000000ff0700720c */ /* 0x000fe20003f05270 */
[----:B0-----:R-:W-:-:S06]  /*0100*/  ULEA UR4, UR5, UR4, 0x18 ;  /* 0x0000000405047291 */ /* 0x001fcc000f8ec0ff */
[----:B------:R-:W-:-:S05]  /*0110*/  LEA R5, R7, UR4, 0x2 ;  /* 0x0000000407057c11 */ /* 0x000fca000f8e10ff */
[----:B--2---:R0:W-:Y:S01]  /*0120*/  STS [R5], R0 ;  /* 0x0000000005007388 */ /* 0x0041e20000000800 */
[----:B------:R-:W-:Y:S06]  /*0130*/  BAR.SYNC.DEFER_BLOCKING 0x0 ;  /* 0x0000000000007b1d */ /* 0x000fec0000010000 */
[----:B------:R-:W-:Y:S05]  /*0140*/  BRA.U !UP0, `(.L_x_6) ;  /* 0x0000000108347547 */ /* 0x000fea000b800000 */
[----:B0-----:R-:W-:-:S07]  /*0150*/  HFMA2 R0, -RZ, RZ, 0, 5.9604644775390625e-08 ;  /* 0x00000001ff007431 */ /* 0x001fce00000001ff */
.L_x_7:
[----:B------:R-:W-:-:S05]  /*0160*/  IMAD.SHL.U32 R8, R0, 0x2, RZ ;  /* 0x0000000200087824 */ /* 0x000fca00078e00ff */
[----:B------:R-:W-:-:S04]  /*0170*/  IADD3 R2, PT, PT, R8, -0x1, RZ ;  /* 0xffffffff08027810 */ /* 0x000fc80007ffe0ff */
[----:B------:R-:W-:-:S13]  /*0180*/  LOP3.LUT P1, RZ, R2, R7, RZ, 0xc0, !PT ;  /* 0x0000000702ff7212 */ /* 0x000fda000782c0ff */
[----:B------:R-:W-:Y:S01]  /*0190*/  @!P1 IMAD R2, R0, 0x4, R5 ;  /* 0x0000000400029824 */ /* 0x000fe200078e0205 */
[----:B------:R-:W-:Y:S01]  /*01a0*/  @!P1 LDS R3, [R5] ;  /* 0x0000000005039984 */ /* 0x000fe20000000800 */
[----:B------:R-:W-:-:S04]  /*01b0*/  IMAD.MOV.U32 R0, RZ, RZ, R8 ;  /* 0x000000ffff007224 */ /* 0x000fc800078e0008 */
[----:B------:R-:W0:Y:S02]  /*01c0*/  @!P1 LDS R2, [R2] ;  /* 0x0000000002029984 */ /* 0x000e240000000800 */
[----:B0-----:R-:W-:-:S05]  /*01d0*/  @!P1 IADD3 R4, PT, PT, R2, R3, RZ ;  /* 0x0000000302049210 */ /* 0x001fca0007ffe0ff */
[----:B------:R1:W-:Y:S01]  /*01e0*/  @!P1 STS [R5], R4 ;  /* 0x0000000405009388 */ /* 0x0003e20000000800 */
[----:B------:R-:W-:Y:S01]  /*01f0*/  BAR.SYNC.DEFER_BLOCKING 0x0 ;  /* 0x0000000000007b1d */ /* 0x000fe20000010000 */
[----:B------:R-:W-:-:S13]  /*0200*/  ISETP.GE.U32.AND P1, PT, R8, UR8, PT ;  /* 0x0000000808007c0c */ /* 0x000fda000bf26070 */
[----:B-1----:R-:W-:Y:S05]  /*0210*/  @!P1 BRA `(.L_x_7) ;  /* 0xfffffffc00d09947 */ /* 0x002fea000383ffff */
.L_x_6:
[----:B------:R-:W-:Y:S05]  /*0220*/  @P0 EXIT ;  /* 0x000000000000094d */ /* 0x000fea0003800000 */
[----:B------:R-:W1:Y:S01]  /*0230*/  S2UR UR5, SR_CgaCtaId ;  /* 0x00000000000579c3 */ /* 0x000e620000008800 */
[----:B------:R-:W-:-:S07]  /*0240*/  UMOV UR4, 0x400 ;  /* 0x0000040000047882 */ /* 0x000fce0000000000 */
[----:B------:R-:W2:Y:S01]  /*0250*/  LDC.64 R2, c[0x0][0x390] ;  /* 0x0000e400ff027b82 */ /* 0x000ea20000000a00 */
[----:B-1----:R-:W-:Y:S01]  /*0260*/  ULEA UR4, UR5, UR4, 0x18 ;  /* 0x0000000405047291 */ /* 0x002fe2000f8ec0ff */
[----:B--2---:R-:W-:-:S08]  /*0270*/  IMAD.WIDE.U32 R2, R6, 0x4, R2 ;  /* 0x0000000406027825 */ /* 0x004fd000078e0002 */
[----:B0-----:R-:W0:Y:S04]  /*0280*/  LDS R5, [UR4] ;  /* 0x00000004ff057984 */ /* 0x001e280008000800 */
[----:B0-----:R-:W-:Y:S01]  /*0290*/  STG.E desc[UR6][R2.64], R5 ;  /* 0x0000000502007986 */ /* 0x001fe2000c101906 */
[----:B------:R-:W-:Y:S05]  /*02a0*/  EXIT ;  /* 0x000000000000794d */ /* 0x000fea0003800000 */
.L_x_8:
        /* <DEDUP_REMOVED lines=13> */
.L_x_11:


//--------------------- .nv.shared._Z6addVeciPiiS_ --------------------------
	.section	.nv.shared._Z6addVeciPiiS_,"aw",@nobits
	.sectionflags	@""
	.align	16
	.zero		1024


//--------------------- .nv.shared.reserved.0     --------------------------
	.section	.nv.shared.reserved.0,"aw",@nobits
	.weak		__nv_reservedSMEM_offset_0_alias
	.size		__nv_reservedSMEM_offset_0_alias, 0, 64
	.other		__nv_reservedSMEM_offset_0_alias,@"STO_CUDA_RESERVED_SHARED STV_DEFAULT"
__nv_reservedSMEM_offset_0_alias:
	.zero		0
	.zero		64


//--------------------- .nv.shared._Z10reduceVec3iPiS_ --------------------------
	.section	.nv.shared._Z10reduceVec3iPiS_,"aw",@nobits
	.sectionflags	@""
	.align	16
	.zero		1024


//--------------------- .nv.shared._Z10reduceVec0iPiS_ --------------------------
	.section	.nv.shared._Z10reduceVec0iPiS_,"aw",@nobits
	.sectionflags	@""
	.align	16
	.zero		1024


//--------------------- .nv.constant0._Z6addVeciPiiS_ --------------------------
	.section	.nv.constant0._Z6addVeciPiiS_,"a",@progbits
	.sectionflags	@""
	.align	4
.nv.constant0._Z6addVeciPiiS_:
	.zero		928


//--------------------- .nv.constant0._Z10reduceVec3iPiS_ --------------------------
	.section	.nv.constant0._Z10reduceVec3iPiS_,"a",@progbits
	.sectionflags	@""
	.align	4
.nv.constant0._Z10reduceVec3iPiS_:
	.zero		920


//--------------------- .nv.constant0._Z10reduceVec0iPiS_ --------------------------
	.section	.nv.constant0._Z10reduceVec0iPiS_,"a",@progbits
	.sectionflags	@""
	.align	4
.nv.constant0._Z10reduceVec0iPiS_:
	.zero		920


//--------------------- SYMBOLS --------------------------

	.type		.nv.reservedSmem.offset0,@object
	.size		.nv.reservedSmem.offset0,0x4
	.type		.nv.reservedSmem.cap,@object
	.size		.nv.reservedSmem.cap,0x4
